//
// Generated by NVIDIA NVVM Compiler
//
// Compiler Build ID: CL-36424714
// Cuda compilation tools, release 13.0, V13.0.88
// Based on NVVM 20.0.0
//

.version 9.0
.target sm_100
.address_size 64

	// .globl	_Z27optimized_convolution_16x16PKfPfii
.const .align 4 .b8 c_conv_kernel[36];
.const .align 4 .b8 c_edge_kernel[36];
// _ZZ27optimized_convolution_16x16PKfPfiiE7s_input has been demoted
// _ZZ31optimized_fused_conv_relu_16x16PKfPfiiE7s_input has been demoted

.visible .entry _Z27optimized_convolution_16x16PKfPfii(
	.param .u64 .ptr .align 1 _Z27optimized_convolution_16x16PKfPfii_param_0,
	.param .u64 .ptr .align 1 _Z27optimized_convolution_16x16PKfPfii_param_1,
	.param .u32 _Z27optimized_convolution_16x16PKfPfii_param_2,
	.param .u32 _Z27optimized_convolution_16x16PKfPfii_param_3
)
{
	.reg .pred 	%p<23>;
	.reg .b32 	%r<31>;
	.reg .b32 	%f<32>;
	.reg .b64 	%rd<16>;
	// demoted variable
	.shared .align 4 .b8 _ZZ27optimized_convolution_16x16PKfPfiiE7s_input[1444];
	ld.param.u64 	%rd4, [_Z27optimized_convolution_16x16PKfPfii_param_0];
	ld.param.u64 	%rd3, [_Z27optimized_convolution_16x16PKfPfii_param_1];
	ld.param.u32 	%r9, [_Z27optimized_convolution_16x16PKfPfii_param_2];
	ld.param.u32 	%r10, [_Z27optimized_convolution_16x16PKfPfii_param_3];
	cvta.to.global.u64 	%rd1, %rd4;
	mov.u32 	%r1, %tid.x;
	mov.u32 	%r2, %tid.y;
	mov.u32 	%r11, %ctaid.x;
	mov.u32 	%r12, %ctaid.y;
	shl.b32 	%r13, %r11, 4;
	add.s32 	%r3, %r13, %r1;
	shl.b32 	%r14, %r12, 4;
	add.s32 	%r4, %r14, %r2;
	add.s32 	%r5, %r3, -1;
	setp.ne.s32 	%p3, %r3, 0;
	setp.le.s32 	%p4, %r3, %r9;
	and.pred  	%p5, %p3, %p4;
	add.s32 	%r15, %r4, -1;
	setp.ne.s32 	%p6, %r4, 0;
	setp.le.s32 	%p7, %r4, %r10;
	and.pred  	%p1, %p6, %p7;
	and.pred  	%p2, %p5, %p1;
	mul.lo.s32 	%r6, %r9, %r15;
	add.s32 	%r16, %r5, %r6;
	mul.wide.u32 	%rd5, %r16, 4;
	add.s64 	%rd2, %rd1, %rd5;
	mov.u32 	%r17, _ZZ27optimized_convolution_16x16PKfPfiiE7s_input;
	mad.lo.s32 	%r18, %r2, 76, %r17;
	shl.b32 	%r19, %r1, 2;
	add.s32 	%r20, %r18, %r19;
	add.s32 	%r7, %r20, 76;
	not.pred 	%p9, %p2;
	@%p9 bra 	$L__BB0_2;
	ld.global.nc.f32 	%f1, [%rd2];
	st.shared.f32 	[%r7+4], %f1;
	bra.uni 	$L__BB0_3;
$L__BB0_2:
	mov.b32 	%r21, 0;
	st.shared.u32 	[%r7+4], %r21;
$L__BB0_3:
	or.b32  	%r22, %r1, %r2;
	and.b32  	%r23, %r22, 1022;
	setp.ne.s32 	%p10, %r23, 0;
	@%p10 bra 	$L__BB0_13;
	@%p9 bra 	$L__BB0_6;
	ld.global.nc.f32 	%f2, [%rd2];
	st.shared.f32 	[%r7+-76], %f2;
	bra.uni 	$L__BB0_7;
$L__BB0_6:
	mov.b32 	%r24, 0;
	st.shared.u32 	[%r7+-76], %r24;
$L__BB0_7:
	add.s32 	%r25, %r3, 16;
	setp.ge.s32 	%p12, %r25, %r9;
	not.pred 	%p13, %p1;
	or.pred  	%p14, %p12, %p13;
	@%p14 bra 	$L__BB0_9;
	cvt.u64.u32 	%rd6, %r6;
	cvt.u64.u32 	%rd7, %r3;
	add.s64 	%rd8, %rd6, %rd7;
	shl.b64 	%rd9, %rd8, 2;
	add.s64 	%rd10, %rd1, %rd9;
	ld.global.nc.f32 	%f3, [%rd10+64];
	st.shared.f32 	[%r7+-8], %f3;
	bra.uni 	$L__BB0_10;
$L__BB0_9:
	mov.b32 	%r26, 0;
	st.shared.u32 	[%r7+-8], %r26;
$L__BB0_10:
	setp.gt.s32 	%p15, %r3, %r9;
	setp.eq.s32 	%p16, %r3, 0;
	add.s32 	%r8, %r4, 16;
	setp.ge.s32 	%p17, %r8, %r10;
	or.pred  	%p18, %p16, %p17;
	or.pred  	%p19, %p15, %p18;
	@%p19 bra 	$L__BB0_12;
	mad.lo.s32 	%r28, %r9, %r8, %r5;
	mul.wide.u32 	%rd11, %r28, 4;
	add.s64 	%rd12, %rd1, %rd11;
	ld.global.nc.f32 	%f4, [%rd12];
	st.shared.f32 	[%r7+1216], %f4;
	bra.uni 	$L__BB0_13;
$L__BB0_12:
	mov.b32 	%r27, 0;
	st.shared.u32 	[%r7+1216], %r27;
$L__BB0_13:
	bar.sync 	0;
	setp.ge.s32 	%p20, %r3, %r9;
	setp.ge.s32 	%p21, %r4, %r10;
	or.pred  	%p22, %p20, %p21;
	@%p22 bra 	$L__BB0_15;
	ld.shared.f32 	%f5, [%r7+-76];
	ld.const.f32 	%f6, [c_conv_kernel];
	fma.rn.f32 	%f7, %f5, %f6, 0f00000000;
	ld.shared.f32 	%f8, [%r7+-72];
	ld.const.f32 	%f9, [c_conv_kernel+4];
	fma.rn.f32 	%f10, %f8, %f9, %f7;
	ld.shared.f32 	%f11, [%r7+-68];
	ld.const.f32 	%f12, [c_conv_kernel+8];
	fma.rn.f32 	%f13, %f11, %f12, %f10;
	ld.shared.f32 	%f14, [%r7];
	ld.const.f32 	%f15, [c_conv_kernel+12];
	fma.rn.f32 	%f16, %f14, %f15, %f13;
	ld.shared.f32 	%f17, [%r7+4];
	ld.const.f32 	%f18, [c_conv_kernel+16];
	fma.rn.f32 	%f19, %f17, %f18, %f16;
	ld.shared.f32 	%f20, [%r7+8];
	ld.const.f32 	%f21, [c_conv_kernel+20];
	fma.rn.f32 	%f22, %f20, %f21, %f19;
	ld.shared.f32 	%f23, [%r7+76];
	ld.const.f32 	%f24, [c_conv_kernel+24];
	fma.rn.f32 	%f25, %f23, %f24, %f22;
	ld.shared.f32 	%f26, [%r7+80];
	ld.const.f32 	%f27, [c_conv_kernel+28];
	fma.rn.f32 	%f28, %f26, %f27, %f25;
	ld.shared.f32 	%f29, [%r7+84];
	ld.const.f32 	%f30, [c_conv_kernel+32];
	fma.rn.f32 	%f31, %f29, %f30, %f28;
	mad.lo.s32 	%r30, %r9, %r4, %r3;
	cvta.to.global.u64 	%rd13, %rd3;
	mul.wide.u32 	%rd14, %r30, 4;
	add.s64 	%rd15, %rd13, %rd14;
	st.global.f32 	[%rd15], %f31;
$L__BB0_15:
	ret;

}
	// .globl	_Z31optimized_fused_conv_relu_16x16PKfPfii
.visible .entry _Z31optimized_fused_conv_relu_16x16PKfPfii(
	.param .u64 .ptr .align 1 _Z31optimized_fused_conv_relu_16x16PKfPfii_param_0,
	.param .u64 .ptr .align 1 _Z31optimized_fused_conv_relu_16x16PKfPfii_param_1,
	.param .u32 _Z31optimized_fused_conv_relu_16x16PKfPfii_param_2,
	.param .u32 _Z31optimized_fused_conv_relu_16x16PKfPfii_param_3
)
{
	.reg .pred 	%p<13>;
	.reg .b32 	%r<21>;
	.reg .b32 	%f<30>;
	.reg .b64 	%rd<12>;
	// demoted variable
	.shared .align 4 .b8 _ZZ31optimized_fused_conv_relu_16x16PKfPfiiE7s_input[1444];
	ld.param.u64 	%rd1, [_Z31optimized_fused_conv_relu_16x16PKfPfii_param_0];
	ld.param.u64 	%rd2, [_Z31optimized_fused_conv_relu_16x16PKfPfii_param_1];
	ld.param.u32 	%r4, [_Z31optimized_fused_conv_relu_16x16PKfPfii_param_2];
	ld.param.u32 	%r5, [_Z31optimized_fused_conv_relu_16x16PKfPfii_param_3];
	mov.u32 	%r6, %tid.x;
	mov.u32 	%r7, %tid.y;
	mov.u32 	%r8, %ctaid.x;
	shl.b32 	%r9, %r8, 4;
	add.s32 	%r1, %r9, %r6;
	mov.u32 	%r10, %ctaid.y;
	shl.b32 	%r11, %r10, 4;
	add.s32 	%r2, %r11, %r7;
	setp.gt.s32 	%p1, %r1, 0;
	setp.le.s32 	%p2, %r1, %r4;
	and.pred  	%p3, %p1, %p2;
	setp.ne.s32 	%p4, %r2, 0;
	setp.le.s32 	%p5, %r2, %r5;
	and.pred  	%p6, %p4, %p5;
	and.pred  	%p8, %p3, %p6;
	mov.u32 	%r12, _ZZ31optimized_fused_conv_relu_16x16PKfPfiiE7s_input;
	mad.lo.s32 	%r13, %r7, 76, %r12;
	shl.b32 	%r14, %r6, 2;
	add.s32 	%r15, %r13, %r14;
	add.s32 	%r3, %r15, 76;
	not.pred 	%p9, %p8;
	@%p9 bra 	$L__BB1_2;
	cvta.to.global.u64 	%rd3, %rd1;
	add.s32 	%r17, %r2, -1;
	mul.lo.s32 	%r18, %r4, %r17;
	cvt.s64.s32 	%rd4, %r18;
	cvt.u64.u32 	%rd5, %r1;
	add.s64 	%rd6, %rd5, %rd4;
	shl.b64 	%rd7, %rd6, 2;
	add.s64 	%rd8, %rd3, %rd7;
	ld.global.nc.f32 	%f1, [%rd8+-4];
	st.shared.f32 	[%r3+4], %f1;
	bra.uni 	$L__BB1_3;
$L__BB1_2:
	mov.b32 	%r16, 0;
	st.shared.u32 	[%r3+4], %r16;
$L__BB1_3:
	bar.sync 	0;
	setp.ge.s32 	%p10, %r1, %r4;
	setp.ge.s32 	%p11, %r2, %r5;
	or.pred  	%p12, %p10, %p11;
	@%p12 bra 	$L__BB1_5;
	ld.shared.f32 	%f2, [%r3+-76];
	ld.const.f32 	%f3, [c_conv_kernel];
	fma.rn.f32 	%f4, %f2, %f3, 0f00000000;
	ld.shared.f32 	%f5, [%r3+-72];
	ld.const.f32 	%f6, [c_conv_kernel+4];
	fma.rn.f32 	%f7, %f5, %f6, %f4;
	ld.shared.f32 	%f8, [%r3+-68];
	ld.const.f32 	%f9, [c_conv_kernel+8];
	fma.rn.f32 	%f10, %f8, %f9, %f7;
	ld.shared.f32 	%f11, [%r3];
	ld.const.f32 	%f12, [c_conv_kernel+12];
	fma.rn.f32 	%f13, %f11, %f12, %f10;
	ld.shared.f32 	%f14, [%r3+4];
	ld.const.f32 	%f15, [c_conv_kernel+16];
	fma.rn.f32 	%f16, %f14, %f15, %f13;
	ld.shared.f32 	%f17, [%r3+8];
	ld.const.f32 	%f18, [c_conv_kernel+20];
	fma.rn.f32 	%f19, %f17, %f18, %f16;
	ld.shared.f32 	%f20, [%r3+76];
	ld.const.f32 	%f21, [c_conv_kernel+24];
	fma.rn.f32 	%f22, %f20, %f21, %f19;
	ld.shared.f32 	%f23, [%r3+80];
	ld.const.f32 	%f24, [c_conv_kernel+28];
	fma.rn.f32 	%f25, %f23, %f24, %f22;
	ld.shared.f32 	%f26, [%r3+84];
	ld.const.f32 	%f27, [c_conv_kernel+32];
	fma.rn.f32 	%f28, %f26, %f27, %f25;
	max.f32 	%f29, %f28, 0f00000000;
	mad.lo.s32 	%r20, %r4, %r2, %r1;
	cvta.to.global.u64 	%rd9, %rd2;
	mul.wide.s32 	%rd10, %r20, 4;
	add.s64 	%rd11, %rd9, %rd10;
	st.global.f32 	[%rd11], %f29;
$L__BB1_5:
	ret;

}
	// .globl	_Z26baseline_convolution_16x16PKfPfii
.visible .entry _Z26baseline_convolution_16x16PKfPfii(
	.param .u64 .ptr .align 1 _Z26baseline_convolution_16x16PKfPfii_param_0,
	.param .u64 .ptr .align 1 _Z26baseline_convolution_16x16PKfPfii_param_1,
	.param .u32 _Z26baseline_convolution_16x16PKfPfii_param_2,
	.param .u32 _Z26baseline_convolution_16x16PKfPfii_param_3
)
{
	.reg .pred 	%p<11>;
	.reg .b32 	%r<21>;
	.reg .b32 	%f<31>;
	.reg .b64 	%rd<25>;

	ld.param.u64 	%rd1, [_Z26baseline_convolution_16x16PKfPfii_param_0];
	ld.param.u64 	%rd2, [_Z26baseline_convolution_16x16PKfPfii_param_1];
	ld.param.u32 	%r3, [_Z26baseline_convolution_16x16PKfPfii_param_2];
	ld.param.u32 	%r5, [_Z26baseline_convolution_16x16PKfPfii_param_3];
	mov.u32 	%r6, %ctaid.x;
	mov.u32 	%r7, %ntid.x;
	mov.u32 	%r8, %tid.x;
	mad.lo.s32 	%r1, %r6, %r7, %r8;
	mov.u32 	%r9, %ctaid.y;
	mov.u32 	%r10, %ntid.y;
	mov.u32 	%r11, %tid.y;
	mad.lo.s32 	%r12, %r9, %r10, %r11;
	setp.ge.s32 	%p1, %r1, %r3;
	setp.ge.s32 	%p2, %r12, %r5;
	or.pred  	%p3, %p1, %p2;
	@%p3 bra 	$L__BB2_4;
	setp.lt.s32 	%p4, %r1, 1;
	setp.eq.s32 	%p5, %r12, 0;
	or.pred  	%p6, %p4, %p5;
	add.s32 	%r13, %r3, -1;
	setp.ge.s32 	%p7, %r1, %r13;
	or.pred  	%p8, %p6, %p7;
	add.s32 	%r14, %r5, -1;
	setp.ge.u32 	%p9, %r12, %r14;
	mov.f32 	%f30, 0f00000000;
	or.pred  	%p10, %p8, %p9;
	@%p10 bra 	$L__BB2_3;
	cvta.to.global.u64 	%rd3, %rd1;
	add.s32 	%r15, %r12, -1;
	mul.lo.s32 	%r16, %r3, %r15;
	cvt.s64.s32 	%rd4, %r16;
	cvt.u64.u32 	%rd5, %r1;
	add.s64 	%rd6, %rd4, %rd5;
	shl.b64 	%rd7, %rd6, 2;
	add.s64 	%rd8, %rd3, %rd7;
	ld.global.nc.f32 	%f4, [%rd8+-4];
	ld.const.f32 	%f5, [c_conv_kernel];
	fma.rn.f32 	%f6, %f4, %f5, 0f00000000;
	add.s32 	%r17, %r16, %r1;
	mul.wide.s32 	%rd9, %r17, 4;
	add.s64 	%rd10, %rd3, %rd9;
	ld.global.nc.f32 	%f7, [%rd10];
	ld.const.f32 	%f8, [c_conv_kernel+4];
	fma.rn.f32 	%f9, %f7, %f8, %f6;
	ld.global.nc.f32 	%f10, [%rd10+4];
	ld.const.f32 	%f11, [c_conv_kernel+8];
	fma.rn.f32 	%f12, %f10, %f11, %f9;
	mul.lo.s32 	%r18, %r3, %r12;
	cvt.s64.s32 	%rd11, %r18;
	add.s64 	%rd12, %rd11, %rd5;
	shl.b64 	%rd13, %rd12, 2;
	add.s64 	%rd14, %rd3, %rd13;
	ld.global.nc.f32 	%f13, [%rd14+-4];
	ld.const.f32 	%f14, [c_conv_kernel+12];
	fma.rn.f32 	%f15, %f13, %f14, %f12;
	mul.wide.s32 	%rd15, %r3, 4;
	add.s64 	%rd16, %rd10, %rd15;
	ld.global.nc.f32 	%f16, [%rd16];
	ld.const.f32 	%f17, [c_conv_kernel+16];
	fma.rn.f32 	%f18, %f16, %f17, %f15;
	ld.global.nc.f32 	%f19, [%rd16+4];
	ld.const.f32 	%f20, [c_conv_kernel+20];
	fma.rn.f32 	%f21, %f19, %f20, %f18;
	add.s32 	%r19, %r18, %r3;
	cvt.s64.s32 	%rd17, %r19;
	add.s64 	%rd18, %rd17, %rd5;
	shl.b64 	%rd19, %rd18, 2;
	add.s64 	%rd20, %rd3, %rd19;
	ld.global.nc.f32 	%f22, [%rd20+-4];
	ld.const.f32 	%f23, [c_conv_kernel+24];
	fma.rn.f32 	%f24, %f22, %f23, %f21;
	add.s64 	%rd21, %rd16, %rd15;
	ld.global.nc.f32 	%f25, [%rd21];
	ld.const.f32 	%f26, [c_conv_kernel+28];
	fma.rn.f32 	%f27, %f25, %f26, %f24;
	ld.global.nc.f32 	%f28, [%rd21+4];
	ld.const.f32 	%f29, [c_conv_kernel+32];
	fma.rn.f32 	%f30, %f28, %f29, %f27;
$L__BB2_3:
	mad.lo.s32 	%r20, %r3, %r12, %r1;
	cvta.to.global.u64 	%rd22, %rd2;
	mul.wide.s32 	%rd23, %r20, 4;
	add.s64 	%rd24, %rd22, %rd23;
	st.global.f32 	[%rd24], %f30;
$L__BB2_4:
	ret;

}


// ===== COMPILED SASS (sm_100) =====

	.target	sm_100

	.elftype	@"ET_EXEC"


//--------------------- .note.nv.tkinfo           --------------------------
	.section	.note.nv.tkinfo,"",@"SHT_NOTE"
	.sectionflags	@"SHF_NOTE_NV_TKINFO"
	.tkinfo
        /*0018*/ 	.word	0x00000002
        /*0030*/ 	.string	""
        /*0030*/ 	.string	"ptxas"
        /*0030*/ 	.string	"Cuda compilation tools, release 13.0, V13.0.88"
        /*0030*/ 	.string	"Build cuda_13.0.r13.0/compiler.36424714_0"
        /*0030*/ 	.string	"-arch sm_100 -m 64 "



//--------------------- .note.nv.cuinfo           --------------------------
	.section	.note.nv.cuinfo,"",@"SHT_NOTE"
	.sectionflags	@"SHF_NOTE_NV_CUINFO"
        /*0018*/ 	.short	0x0002
        /*001a*/ 	.short	0x0064
        /*001c*/ 	.short	0x0082
	.zero		2


//--------------------- .nv.info                  --------------------------
	.section	.nv.info,"",@"SHT_CUDA_INFO"
	.align	4


	//----- nvinfo : EIATTR_REGCOUNT
	.align		4
        /*0000*/ 	.byte	0x04, 0x2f
        /*0002*/ 	.short	(.L_3 - .L_2)
	.align		4
.L_2:
        /*0004*/ 	.word	index@(_Z27optimized_convolution_16x16PKfPfii)
        /*0008*/ 	.word	0x00000016


	//----- nvinfo : EIATTR_FRAME_SIZE
	.align		4
.L_3:
        /*000c*/ 	.byte	0x04, 0x11
        /*000e*/ 	.short	(.L_5 - .L_4)
	.align		4
.L_4:
        /*0010*/ 	.word	index@(_Z27optimized_convolution_16x16PKfPfii)
        /*0014*/ 	.word	0x00000000


	//----- nvinfo : EIATTR_REGCOUNT
	.align		4
.L_5:
        /*0018*/ 	.byte	0x04, 0x2f
        /*001a*/ 	.short	(.L_7 - .L_6)
	.align		4
.L_6:
        /*001c*/ 	.word	index@(_Z31optimized_fused_conv_relu_16x16PKfPfii)
        /*0020*/ 	.word	0x00000016


	//----- nvinfo : EIATTR_FRAME_SIZE
	.align		4
.L_7:
        /*0024*/ 	.byte	0x04, 0x11
        /*0026*/ 	.short	(.L_9 - .L_8)
	.align		4
.L_8:
        /*0028*/ 	.word	index@(_Z31optimized_fused_conv_relu_16x16PKfPfii)
        /*002c*/ 	.word	0x00000000


	//----- nvinfo : EIATTR_REGCOUNT
	.align		4
.L_9:
        /*0030*/ 	.byte	0x04, 0x2f
        /*0032*/ 	.short	(.L_11 - .L_10)
	.align		4
.L_10:
        /*0034*/ 	.word	index@(_Z26baseline_convolution_16x16PKfPfii)
        /*0038*/ 	.word	0x0000001a


	//----- nvinfo : EIATTR_FRAME_SIZE
	.align		4
.L_11:
        /*003c*/ 	.byte	0x04, 0x11
        /*003e*/ 	.short	(.L_13 - .L_12)
	.align		4
.L_12:
        /*0040*/ 	.word	index@(_Z26baseline_convolution_16x16PKfPfii)
        /*0044*/ 	.word	0x00000000


	//----- nvinfo : EIATTR_MIN_STACK_SIZE
	.align		4
.L_13:
        /*0048*/ 	.byte	0x04, 0x12
        /*004a*/ 	.short	(.L_15 - .L_14)
	.align		4
.L_14:
        /*004c*/ 	.word	index@(_Z26baseline_convolution_16x16PKfPfii)
        /*0050*/ 	.word	0x00000000


	//----- nvinfo : EIATTR_MIN_STACK_SIZE
	.align		4
.L_15:
        /*0054*/ 	.byte	0x04, 0x12
        /*0056*/ 	.short	(.L_17 - .L_16)
	.align		4
.L_16:
        /*0058*/ 	.word	index@(_Z31optimized_fused_conv_relu_16x16PKfPfii)
        /*005c*/ 	.word	0x00000000


	//----- nvinfo : EIATTR_MIN_STACK_SIZE
	.align		4
.L_17:
        /*0060*/ 	.byte	0x04, 0x12
        /*0062*/ 	.short	(.L_19 - .L_18)
	.align		4
.L_18:
        /*0064*/ 	.word	index@(_Z27optimized_convolution_16x16PKfPfii)
        /*0068*/ 	.word	0x00000000
.L_19:


//--------------------- .nv.compat                --------------------------
	.section	.nv.compat,"",@"SHT_CUDA_COMPAT_INFO"
	.align	4
        /*0000*/ 	.byte	0x02, 0x09, 0x00, 0x00, 0x02, 0x02, 0x01, 0x00, 0x02, 0x05, 0x05, 0x00, 0x03, 0x07, 0x01, 0x01
        /*0010*/ 	.byte	0x02, 0x03, 0x00, 0x00, 0x02, 0x06, 0x01, 0x00, 0x04, 0x0b, 0x08, 0x00, 0x09, 0x00, 0x00, 0x00
        /*0020*/ 	.byte	0x00, 0x00, 0x00, 0x00


//--------------------- .nv.info._Z26baseline_convolution_16x16PKfPfii --------------------------
	.section	.nv.info._Z26baseline_convolution_16x16PKfPfii,"",@"SHT_CUDA_INFO"
	.sectionflags	@""
	.align	4


	//----- nvinfo : EIATTR_CUDA_API_VERSION
	.align		4
        /*0000*/ 	.byte	0x04, 0x37
        /*0002*/ 	.short	(.L_21 - .L_20)
.L_20:
        /*0004*/ 	.word	0x00000082


	//----- nvinfo : EIATTR_KPARAM_INFO
	.align		4
.L_21:
        /*0008*/ 	.byte	0x04, 0x17
        /*000a*/ 	.short	(.L_23 - .L_22)
.L_22:
        /*000c*/ 	.word	0x00000000
        /*0010*/ 	.short	0x0003
        /*0012*/ 	.short	0x0014
        /*0014*/ 	.byte	0x00, 0xf0, 0x11, 0x00


	//----- nvinfo : EIATTR_KPARAM_INFO
	.align		4
.L_23:
        /*0018*/ 	.byte	0x04, 0x17
        /*001a*/ 	.short	(.L_25 - .L_24)
.L_24:
        /*001c*/ 	.word	0x00000000
        /*0020*/ 	.short	0x0002
        /*0022*/ 	.short	0x0010
        /*0024*/ 	.byte	0x00, 0xf0, 0x11, 0x00


	//----- nvinfo : EIATTR_KPARAM_INFO
	.align		4
.L_25:
        /*0028*/ 	.byte	0x04, 0x17
        /*002a*/ 	.short	(.L_27 - .L_26)
.L_26:
        /*002c*/ 	.word	0x00000000
        /*0030*/ 	.short	0x0001
        /*0032*/ 	.short	0x0008
        /*0034*/ 	.byte	0x00, 0xf5, 0x21, 0x00


	//----- nvinfo : EIATTR_KPARAM_INFO
	.align		4
.L_27:
        /*0038*/ 	.byte	0x04, 0x17
        /*003a*/ 	.short	(.L_29 - .L_28)
.L_28:
        /*003c*/ 	.word	0x00000000
        /*0040*/ 	.short	0x0000
        /*0042*/ 	.short	0x0000
        /*0044*/ 	.byte	0x00, 0xf5, 0x21, 0x00


	//----- nvinfo : EIATTR_SPARSE_MMA_MASK
	.align		4
.L_29:
        /*0048*/ 	.byte	0x03, 0x50
        /*004a*/ 	.short	0x0000


	//----- nvinfo : EIATTR_MAXREG_COUNT
	.align		4
        /*004c*/ 	.byte	0x03, 0x1b
        /*004e*/ 	.short	0x00ff


	//----- nvinfo : EIATTR_MERCURY_ISA_VERSION
	.align		4
        /*0050*/ 	.byte	0x03, 0x5f
        /*0052*/ 	.short	0x0101


	//----- nvinfo : EIATTR_VRC_CTA_INIT_COUNT
	.align		4
        /*0054*/ 	.byte	0x02, 0x4a
	.zero		1
	.zero		1


	//----- nvinfo : EIATTR_EXIT_INSTR_OFFSETS
	.align		4
        /*0058*/ 	.byte	0x04, 0x1c
        /*005a*/ 	.short	(.L_31 - .L_30)


	//   ....[0]....
.L_30:
        /*005c*/ 	.word	0x000000c0


	//   ....[1]....
        /*0060*/ 	.word	0x00000470


	//----- nvinfo : EIATTR_CRS_STACK_SIZE
	.align		4
.L_31:
        /*0064*/ 	.byte	0x04, 0x1e
        /*0066*/ 	.short	(.L_33 - .L_32)
.L_32:
        /*0068*/ 	.word	0x00000000


	//----- nvinfo : EIATTR_CBANK_PARAM_SIZE
	.align		4
.L_33:
        /*006c*/ 	.byte	0x03, 0x19
        /*006e*/ 	.short	0x0018


	//----- nvinfo : EIATTR_PARAM_CBANK
	.align		4
        /*0070*/ 	.byte	0x04, 0x0a
        /*0072*/ 	.short	(.L_35 - .L_34)
	.align		4
.L_34:
        /*0074*/ 	.word	index@(.nv.constant0._Z26baseline_convolution_16x16PKfPfii)
        /*0078*/ 	.short	0x0380
        /*007a*/ 	.short	0x0018


	//----- nvinfo : EIATTR_SW_WAR
	.align		4
.L_35:
        /*007c*/ 	.byte	0x04, 0x36
        /*007e*/ 	.short	(.L_37 - .L_36)
.L_36:
        /*0080*/ 	.word	0x00000008
.L_37:


//--------------------- .nv.info._Z31optimized_fused_conv_relu_16x16PKfPfii --------------------------
	.section	.nv.info._Z31optimized_fused_conv_relu_16x16PKfPfii,"",@"SHT_CUDA_INFO"
	.sectionflags	@""
	.align	4


	//----- nvinfo : EIATTR_CUDA_API_VERSION
	.align		4
        /*0000*/ 	.byte	0x04, 0x37
        /*0002*/ 	.short	(.L_39 - .L_38)
.L_38:
        /*0004*/ 	.word	0x00000082


	//----- nvinfo : EIATTR_KPARAM_INFO
	.align		4
.L_39:
        /*0008*/ 	.byte	0x04, 0x17
        /*000a*/ 	.short	(.L_41 - .L_40)
.L_40:
        /*000c*/ 	.word	0x00000000
        /*0010*/ 	.short	0x0003
        /*0012*/ 	.short	0x0014
        /*0014*/ 	.byte	0x00, 0xf0, 0x11, 0x00


	//----- nvinfo : EIATTR_KPARAM_INFO
	.align		4
.L_41:
        /*0018*/ 	.byte	0x04, 0x17
        /*001a*/ 	.short	(.L_43 - .L_42)
.L_42:
        /*001c*/ 	.word	0x00000000
        /*0020*/ 	.short	0x0002
        /*0022*/ 	.short	0x0010
        /*0024*/ 	.byte	0x00, 0xf0, 0x11, 0x00


	//----- nvinfo : EIATTR_KPARAM_INFO
	.align		4
.L_43:
        /*0028*/ 	.byte	0x04, 0x17
        /*002a*/ 	.short	(.L_45 - .L_44)
.L_44:
        /*002c*/ 	.word	0x00000000
        /*0030*/ 	.short	0x0001
        /*0032*/ 	.short	0x0008
        /*0034*/ 	.byte	0x00, 0xf5, 0x21, 0x00


	//----- nvinfo : EIATTR_KPARAM_INFO
	.align		4
.L_45:
        /*0038*/ 	.byte	0x04, 0x17
        /*003a*/ 	.short	(.L_47 - .L_46)
.L_46:
        /*003c*/ 	.word	0x00000000
        /*0040*/ 	.short	0x0000
        /*0042*/ 	.short	0x0000
        /*0044*/ 	.byte	0x00, 0xf5, 0x21, 0x00


	//----- nvinfo : EIATTR_SPARSE_MMA_MASK
	.align		4
.L_47:
        /*0048*/ 	.byte	0x03, 0x50
        /*004a*/ 	.short	0x0000


	//----- nvinfo : EIATTR_MAXREG_COUNT
	.align		4
        /*004c*/ 	.byte	0x03, 0x1b
        /*004e*/ 	.short	0x00ff


	//----- nvinfo : EIATTR_NUM_BARRIERS
	.align		4
        /*0050*/ 	.byte	0x02, 0x4c
        /*0052*/ 	.byte	0x01
	.zero		1


	//----- nvinfo : EIATTR_MERCURY_ISA_VERSION
	.align		4
        /*0054*/ 	.byte	0x03, 0x5f
        /*0056*/ 	.short	0x0101


	//----- nvinfo : EIATTR_VRC_CTA_INIT_COUNT
	.align		4
        /*0058*/ 	.byte	0x02, 0x4a
	.zero		1
	.zero		1


	//----- nvinfo : EIATTR_EXIT_INSTR_OFFSETS
	.align		4
        /*005c*/ 	.byte	0x04, 0x1c
        /*005e*/ 	.short	(.L_49 - .L_48)


	//   ....[0]....
.L_48:
        /*0060*/ 	.word	0x00000200


	//   ....[1]....
        /*0064*/ 	.word	0x000003b0


	//----- nvinfo : EIATTR_CBANK_PARAM_SIZE
	.align		4
.L_49:
        /*0068*/ 	.byte	0x03, 0x19
        /*006a*/ 	.short	0x0018


	//----- nvinfo : EIATTR_PARAM_CBANK
	.align		4
        /*006c*/ 	.byte	0x04, 0x0a
        /*006e*/ 	.short	(.L_51 - .L_50)
	.align		4
.L_50:
        /*0070*/ 	.word	index@(.nv.constant0._Z31optimized_fused_conv_relu_16x16PKfPfii)
        /*0074*/ 	.short	0x0380
        /*0076*/ 	.short	0x0018


	//----- nvinfo : EIATTR_SW_WAR
	.align		4
.L_51:
        /*0078*/ 	.byte	0x04, 0x36
        /*007a*/ 	.short	(.L_53 - .L_52)
.L_52:
        /*007c*/ 	.word	0x00000008
.L_53:


//--------------------- .nv.info._Z27optimized_convolution_16x16PKfPfii --------------------------
	.section	.nv.info._Z27optimized_convolution_16x16PKfPfii,"",@"SHT_CUDA_INFO"
	.sectionflags	@""
	.align	4


	//----- nvinfo : EIATTR_CUDA_API_VERSION
	.align		4
        /*0000*/ 	.byte	0x04, 0x37
        /*0002*/ 	.short	(.L_55 - .L_54)
.L_54:
        /*0004*/ 	.word	0x00000082


	//----- nvinfo : EIATTR_KPARAM_INFO
	.align		4
.L_55:
        /*0008*/ 	.byte	0x04, 0x17
        /*000a*/ 	.short	(.L_57 - .L_56)
.L_56:
        /*000c*/ 	.word	0x00000000
        /*0010*/ 	.short	0x0003
        /*0012*/ 	.short	0x0014
        /*0014*/ 	.byte	0x00, 0xf0, 0x11, 0x00


	//----- nvinfo : EIATTR_KPARAM_INFO
	.align		4
.L_57:
        /*0018*/ 	.byte	0x04, 0x17
        /*001a*/ 	.short	(.L_59 - .L_58)
.L_58:
        /*001c*/ 	.word	0x00000000
        /*0020*/ 	.short	0x0002
        /*0022*/ 	.short	0x0010
        /*0024*/ 	.byte	0x00, 0xf0, 0x11, 0x00


	//----- nvinfo : EIATTR_KPARAM_INFO
	.align		4
.L_59:
        /*0028*/ 	.byte	0x04, 0x17
        /*002a*/ 	.short	(.L_61 - .L_60)
.L_60:
        /*002c*/ 	.word	0x00000000
        /*0030*/ 	.short	0x0001
        /*0032*/ 	.short	0x0008
        /*0034*/ 	.byte	0x00, 0xf5, 0x21, 0x00


	//----- nvinfo : EIATTR_KPARAM_INFO
	.align		4
.L_61:
        /*0038*/ 	.byte	0x04, 0x17
        /*003a*/ 	.short	(.L_63 - .L_62)
.L_62:
        /*003c*/ 	.word	0x00000000
        /*0040*/ 	.short	0x0000
        /*0042*/ 	.short	0x0000
        /*0044*/ 	.byte	0x00, 0xf5, 0x21, 0x00


	//----- nvinfo : EIATTR_SPARSE_MMA_MASK
	.align		4
.L_63:
        /*0048*/ 	.byte	0x03, 0x50
        /*004a*/ 	.short	0x0000


	//----- nvinfo : EIATTR_MAXREG_COUNT
	.align		4
        /*004c*/ 	.byte	0x03, 0x1b
        /*004e*/ 	.short	0x00ff


	//----- nvinfo : EIATTR_NUM_BARRIERS
	.align		4
        /*0050*/ 	.byte	0x02, 0x4c
        /*0052*/ 	.byte	0x01
	.zero		1


	//----- nvinfo : EIATTR_MERCURY_ISA_VERSION
	.align		4
        /*0054*/ 	.byte	0x03, 0x5f
        /*0056*/ 	.short	0x0101


	//----- nvinfo : EIATTR_VRC_CTA_INIT_COUNT
	.align		4
        /*0058*/ 	.byte	0x02, 0x4a
	.zero		1
	.zero		1


	//----- nvinfo : EIATTR_EXIT_INSTR_OFFSETS
	.align		4
        /*005c*/ 	.byte	0x04, 0x1c
        /*005e*/ 	.short	(.L_65 - .L_64)


	//   ....[0]....
.L_64:
        /*0060*/ 	.word	0x000003b0


	//   ....[1]....
        /*0064*/ 	.word	0x00000550


	//----- nvinfo : EIATTR_CRS_STACK_SIZE
	.align		4
.L_65:
        /*0068*/ 	.byte	0x04, 0x1e
        /*006a*/ 	.short	(.L_67 - .L_66)
.L_66:
        /*006c*/ 	.word	0x00000000


	//----- nvinfo : EIATTR_CBANK_PARAM_SIZE
	.align		4
.L_67:
        /*0070*/ 	.byte	0x03, 0x19
        /*0072*/ 	.short	0x0018


	//----- nvinfo : EIATTR_PARAM_CBANK
	.align		4
        /*0074*/ 	.byte	0x04, 0x0a
        /*0076*/ 	.short	(.L_69 - .L_68)
	.align		4
.L_68:
        /*0078*/ 	.word	index@(.nv.constant0._Z27optimized_convolution_16x16PKfPfii)
        /*007c*/ 	.short	0x0380
        /*007e*/ 	.short	0x0018


	//----- nvinfo : EIATTR_SW_WAR
	.align		4
.L_69:
        /*0080*/ 	.byte	0x04, 0x36
        /*0082*/ 	.short	(.L_71 - .L_70)
.L_70:
        /*0084*/ 	.word	0x00000008
.L_71:


//--------------------- .nv.callgraph             --------------------------
	.section	.nv.callgraph,"",@"SHT_CUDA_CALLGRAPH"
	.align	4
	.sectionentsize	8
	.align		4
        /*0000*/ 	.word	0x00000000
	.align		4
        /*0004*/ 	.word	0xffffffff
	.align		4
        /*0008*/ 	.word	0x00000000
	.align		4
        /*000c*/ 	.word	0xfffffffe
	.align		4
        /*0010*/ 	.word	0x00000000
	.align		4
        /*0014*/ 	.word	0xfffffffd
	.align		4
        /*0018*/ 	.word	0x00000000
	.align		4
        /*001c*/ 	.word	0xfffffffc


//--------------------- .nv.constant3             --------------------------
	.section	.nv.constant3,"a",@progbits
	.align	4
.nv.constant3:
	.type		c_conv_kernel,@object
	.size		c_conv_kernel,(c_edge_kernel - c_conv_kernel)
c_conv_kernel:
	.zero		36
	.type		c_edge_kernel,@object
	.size		c_edge_kernel,(.L_1 - c_edge_kernel)
c_edge_kernel:
	.zero		36
.L_1:


//--------------------- .text._Z26baseline_convolution_16x16PKfPfii --------------------------
	.section	.text._Z26baseline_convolution_16x16PKfPfii,"ax",@progbits
	.align	128
        .global         _Z26baseline_convolution_16x16PKfPfii
        .type           _Z26baseline_convolution_16x16PKfPfii,@function
        .size           _Z26baseline_convolution_16x16PKfPfii,(.L_x_8 - _Z26baseline_convolution_16x16PKfPfii)
        .other          _Z26baseline_convolution_16x16PKfPfii,@"STO_CUDA_ENTRY STV_DEFAULT"
_Z26baseline_convolution_16x16PKfPfii:
.text._Z26baseline_convolution_16x16PKfPfii:
[----:B------:R-:W-:Y:S01]  /*0000*/  LDC R1, c[0x0][0x37c] ;  /* 0x0000df00ff017b82 */ /* 0x000fe20000000800 */
[----:B------:R-:W0:Y:S07]  /*0010*/  S2R R5, SR_TID.Y ;  /* 0x0000000000057919 */ /* 0x000e2e0000002200 */
[----:B------:R-:W1:Y:S01]  /*0020*/  LDC R7, c[0x0][0x360] ;  /* 0x0000d800ff077b82 */ /* 0x000e620000000800 */
[----:B------:R-:W1:Y:S07]  /*0030*/  S2R R4, SR_TID.X ;  /* 0x0000000000047919 */ /* 0x000e6e0000002100 */
[----:B------:R-:W0:Y:S08]  /*0040*/  S2UR UR5, SR_CTAID.Y ;  /* 0x00000000000579c3 */ /* 0x000e300000002600 */
[----:B------:R-:W0:Y:S08]  /*0050*/  LDC R0, c[0x0][0x364] ;  /* 0x0000d900ff007b82 */ /* 0x000e300000000800 */
[----:B------:R-:W1:Y:S08]  /*0060*/  S2UR UR4, SR_CTAID.X ;  /* 0x00000000000479c3 */ /* 0x000e700000002500 */
[----:B------:R-:W2:Y:S01]  /*0070*/  LDC.64 R2, c[0x0][0x390] ;  /* 0x0000e400ff027b82 */ /* 0x000ea20000000a00 */
[----:B0-----:R-:W-:-:S02]  /*0080*/  IMAD R0, R0, UR5, R5 ;  /* 0x0000000500007c24 */ /* 0x001fc4000f8e0205 */
[----:B-1----:R-:W-:-:S03]  /*0090*/  IMAD R7, R7, UR4, R4 ;  /* 0x0000000407077c24 */ /* 0x002fc6000f8e0204 */
[----:B--2---:R-:W-:-:S04]  /*00a0*/  ISETP.GE.AND P0, PT, R0, R3, PT ;  /* 0x000000030000720c */ /* 0x004fc80003f06270 */
[----:B------:R-:W-:-:S13]  /*00b0*/  ISETP.GE.OR P0, PT, R7, R2, P0 ;  /* 0x000000020700720c */ /* 0x000fda0000706670 */
[----:B------:R-:W-:Y:S05]  /*00c0*/  @P0 EXIT ;  /* 0x000000000000094d */ /* 0x000fea0003800000 */
[----:B------:R-:W0:Y:S01]  /*00d0*/  LDC.64 R4, c[0x0][0x388] ;  /* 0x0000e200ff047b82 */ /* 0x000e220000000a00 */
[----:B------:R-:W-:Y:S01]  /*00e0*/  ISETP.NE.AND P0, PT, R0, RZ, PT ;  /* 0x000000ff0000720c */ /* 0x000fe20003f05270 */
[----:B------:R-:W-:Y:S01]  /*00f0*/  VIADD R6, R2, 0xffffffff ;  /* 0xffffffff02067836 */ /* 0x000fe20000000000 */
[----:B------:R-:W1:Y:S01]  /*0100*/  LDCU.64 UR4, c[0x0][0x358] ;  /* 0x00006b00ff0477ac */ /* 0x000e620008000a00 */
[----:B------:R-:W-:Y:S01]  /*0110*/  VIADD R3, R3, 0xffffffff ;  /* 0xffffffff03037836 */ /* 0x000fe20000000000 */
[C---:B------:R-:W-:Y:S01]  /*0120*/  ISETP.LT.OR P0, PT, R7.reuse, 0x1, !P0 ;  /* 0x000000010700780c */ /* 0x040fe20004701670 */
[----:B------:R-:W-:Y:S03]  /*0130*/  BSSY.RECONVERGENT B0, `(.L_x_0) ;  /* 0x0000032000007945 */ /* 0x000fe60003800200 */
[----:B------:R-:W-:-:S04]  /*0140*/  ISETP.GE.OR P0, PT, R7, R6, P0 ;  /* 0x000000060700720c */ /* 0x000fc80000706670 */
[C---:B------:R-:W-:Y:S01]  /*0150*/  ISETP.GE.U32.OR P0, PT, R0.reuse, R3, P0 ;  /* 0x000000030000720c */ /* 0x040fe20000706470 */
[----:B------:R-:W-:-:S04]  /*0160*/  IMAD R3, R0, R2, R7 ;  /* 0x0000000200037224 */ /* 0x000fc800078e0207 */
[----:B0-----:R-:W-:-:S04]  /*0170*/  IMAD.WIDE R4, R3, 0x4, R4 ;  /* 0x0000000403047825 */ /* 0x001fc800078e0204 */
[----:B------:R-:W-:-:S04]  /*0180*/  HFMA2 R3, -RZ, RZ, 0, 0 ;  /* 0x00000000ff037431 */ /* 0x000fc800000001ff */
[----:B-1----:R-:W-:Y:S05]  /*0190*/  @P0 BRA `(.L_x_1) ;  /* 0x0000000000ac0947 */ /* 0x002fea0003800000 */
[----:B------:R-:W0:Y:S01]  /*01a0*/  LDCU.64 UR6, c[0x0][0x380] ;  /* 0x00007000ff0677ac */ /* 0x000e220008000a00 */
[----:B------:R-:W1:Y:S01]  /*01b0*/  LDC.64 R10, c[0x0][0x380] ;  /* 0x0000e000ff0a7b82 */ /* 0x000e620000000a00 */
[C---:B------:R-:W-:Y:S02]  /*01c0*/  VIADD R3, R0.reuse, 0xffffffff ;  /* 0xffffffff00037836 */ /* 0x040fe40000000000 */
[-C--:B------:R-:W-:Y:S01]  /*01d0*/  IMAD R14, R0, R2.reuse, RZ ;  /* 0x00000002000e7224 */ /* 0x080fe200078e02ff */
[----:B------:R-:W2:Y:S01]  /*01e0*/  LDCU.128 UR8, c[0x3][URZ] ;  /* 0x00c00000ff0877ac */ /* 0x000ea20008000c00 */
[----:B------:R-:W-:-:S03]  /*01f0*/  IMAD R6, R3, R2, RZ ;  /* 0x0000000203067224 */ /* 0x000fc600078e02ff */
[C---:B------:R-:W-:Y:S01]  /*0200*/  IADD3 R9, P1, PT, R7.reuse, R14, RZ ;  /* 0x0000000e07097210 */ /* 0x040fe20007f3e0ff */
[----:B------:R-:W3:Y:S01]  /*0210*/  LDCU.128 UR12, c[0x3][0x10] ;  /* 0x00c00200ff0c77ac */ /* 0x000ee20008000c00 */
[CC--:B------:R-:W-:Y:S02]  /*0220*/  IADD3 R8, P0, PT, R7.reuse, R6.reuse, RZ ;  /* 0x0000000607087210 */ /* 0x0c0fe40007f1e0ff */
[----:B------:R-:W-:Y:S02]  /*0230*/  IADD3 R3, PT, PT, R7, R6, RZ ;  /* 0x0000000607037210 */ /* 0x000fe40007ffe0ff */
[----:B------:R-:W-:Y:S02]  /*0240*/  LEA.HI.X.SX32 R13, R6, RZ, 0x1, P0 ;  /* 0x000000ff060d7211 */ /* 0x000fe400000f0eff */
[----:B------:R-:W-:Y:S02]  /*0250*/  LEA.HI.X.SX32 R6, R14, RZ, 0x1, P1 ;  /* 0x000000ff0e067211 */ /* 0x000fe400008f0eff */
[----:B0-----:R-:W-:-:S04]  /*0260*/  LEA R12, P0, R8, UR6, 0x2 ;  /* 0x00000006080c7c11 */ /* 0x001fc8000f8010ff */
[----:B------:R-:W-:Y:S01]  /*0270*/  LEA.HI.X R13, R8, UR7, R13, 0x2, P0 ;  /* 0x00000007080d7c11 */ /* 0x000fe200080f140d */
[----:B-1----:R-:W-:Y:S01]  /*0280*/  IMAD.WIDE R10, R3, 0x4, R10 ;  /* 0x00000004030a7825 */ /* 0x002fe200078e020a */
[----:B------:R-:W-:-:S03]  /*0290*/  LEA R8, P0, R9, UR6, 0x2 ;  /* 0x0000000609087c11 */ /* 0x000fc6000f8010ff */
[----:B------:R-:W2:Y:S01]  /*02a0*/  LDG.E.CONSTANT R0, desc[UR4][R12.64+-0x4] ;  /* 0xfffffc040c007981 */ /* 0x000ea2000c1e9900 */
[----:B------:R-:W-:Y:S02]  /*02b0*/  IADD3 R14, PT, PT, R14, R2, RZ ;  /* 0x000000020e0e7210 */ /* 0x000fe40007ffe0ff */
[----:B------:R-:W-:Y:S01]  /*02c0*/  LEA.HI.X R9, R9, UR7, R6, 0x2, P0 ;  /* 0x0000000709097c11 */ /* 0x000fe200080f1406 */
[----:B------:R-:W4:Y:S01]  /*02d0*/  LDG.E.CONSTANT R17, desc[UR4][R10.64] ;  /* 0x000000040a117981 */ /* 0x000f22000c1e9900 */
[----:B------:R-:W-:-:S03]  /*02e0*/  IADD3 R3, P0, PT, R7, R14, RZ ;  /* 0x0000000e07037210 */ /* 0x000fc60007f1e0ff */
[----:B------:R-:W5:Y:S01]  /*02f0*/  LDG.E.CONSTANT R19, desc[UR4][R10.64+0x4] ;  /* 0x000004040a137981 */ /* 0x000f62000c1e9900 */
[----:B------:R-:W-:Y:S01]  /*0300*/  IMAD.WIDE R6, R2, 0x4, R10 ;  /* 0x0000000402067825 */ /* 0x000fe200078e020a */
[----:B------:R-:W-:Y:S02]  /*0310*/  LEA.HI.X.SX32 R16, R14, RZ, 0x1, P0 ;  /* 0x000000ff0e107211 */ /* 0x000fe400000f0eff */
[----:B------:R-:W3:Y:S01]  /*0320*/  LDG.E.CONSTANT R9, desc[UR4][R8.64+-0x4] ;  /* 0xfffffc0408097981 */ /* 0x000ee2000c1e9900 */
[C---:B------:R-:W-:Y:S01]  /*0330*/  LEA R14, P0, R3.reuse, UR6, 0x2 ;  /* 0x00000006030e7c11 */ /* 0x040fe2000f8010ff */
[----:B------:R-:W0:Y:S02]  /*0340*/  LDCU UR6, c[0x3][0x20] ;  /* 0x00c00400ff0677ac */ /* 0x000e240008000800 */
[----:B------:R-:W3:Y:S01]  /*0350*/  LDG.E.CONSTANT R21, desc[UR4][R6.64] ;  /* 0x0000000406157981 */ /* 0x000ee2000c1e9900 */
[----:B------:R-:W-:-:S03]  /*0360*/  LEA.HI.X R15, R3, UR7, R16, 0x2, P0 ;  /* 0x00000007030f7c11 */ /* 0x000fc600080f1410 */
[----:B------:R-:W3:Y:S01]  /*0370*/  LDG.E.CONSTANT R13, desc[UR4][R6.64+0x4] ;  /* 0x00000404060d7981 */ /* 0x000ee2000c1e9900 */
[----:B------:R-:W-:-:S03]  /*0380*/  IMAD.WIDE R2, R2, 0x4, R6 ;  /* 0x0000000402027825 */ /* 0x000fc600078e0206 */
[----:B------:R-:W3:Y:S04]  /*0390*/  LDG.E.CONSTANT R15, desc[UR4][R14.64+-0x4] ;  /* 0xfffffc040e0f7981 */ /* 0x000ee8000c1e9900 */
[----:B------:R-:W3:Y:S04]  /*03a0*/  LDG.E.CONSTANT R11, desc[UR4][R2.64] ;  /* 0x00000004020b7981 */ /* 0x000ee8000c1e9900 */
[----:B------:R-:W0:Y:S01]  /*03b0*/  LDG.E.CONSTANT R23, desc[UR4][R2.64+0x4] ;  /* 0x0000040402177981 */ /* 0x000e22000c1e9900 */
[----:B--2---:R-:W-:-:S04]  /*03c0*/  FFMA R0, R0, UR8, RZ ;  /* 0x0000000800007c23 */ /* 0x004fc800080000ff */
[----:B----4-:R-:W-:-:S04]  /*03d0*/  FFMA R0, R17, UR9, R0 ;  /* 0x0000000911007c23 */ /* 0x010fc80008000000 */
[----:B-----5:R-:W-:-:S04]  /*03e0*/  FFMA R0, R19, UR10, R0 ;  /* 0x0000000a13007c23 */ /* 0x020fc80008000000 */
[----:B---3--:R-:W-:-:S04]  /*03f0*/  FFMA R0, R9, UR11, R0 ;  /* 0x0000000b09007c23 */ /* 0x008fc80008000000 */
[----:B------:R-:W-:-:S04]  /*0400*/  FFMA R0, R21, UR12, R0 ;  /* 0x0000000c15007c23 */ /* 0x000fc80008000000 */
[----:B------:R-:W-:-:S04]  /*0410*/  FFMA R0, R13, UR13, R0 ;  /* 0x0000000d0d007c23 */ /* 0x000fc80008000000 */
[----:B------:R-:W-:-:S04]  /*0420*/  FFMA R0, R15, UR14, R0 ;  /* 0x0000000e0f007c23 */ /* 0x000fc80008000000 */
[----:B------:R-:W-:-:S04]  /*0430*/  FFMA R0, R11, UR15, R0 ;  /* 0x0000000f0b007c23 */ /* 0x000fc80008000000 */
[----:B0-----:R-:W-:-:S07]  /*0440*/  FFMA R3, R23, UR6, R0 ;  /* 0x0000000617037c23 */ /* 0x001fce0008000000 */
.L_x_1:
[----:B------:R-:W-:Y:S05]  /*0450*/  BSYNC.RECONVERGENT B0 ;  /* 0x0000000000007941 */ /* 0x000fea0003800200 */
.L_x_0:
[----:B------:R-:W-:Y:S01]  /*0460*/  STG.E desc[UR4][R4.64], R3 ;  /* 0x0000000304007986 */ /* 0x000fe2000c101904 */
[----:B------:R-:W-:Y:S05]  /*0470*/  EXIT ;  /* 0x000000000000794d */ /* 0x000fea0003800000 */
.L_x_2:
[----:B------:R-:W-:-:S00]  /*0480*/  BRA `(.L_x_2) ;  /* 0xfffffffc00fc7947 */ /* 0x000fc0000383ffff */
[----:B------:R-:W-:-:S00]  /*0490*/  NOP ;  /* 0x0000000000007918 */ /* 0x000fc00000000000 */
        /* <DEDUP_REMOVED lines=14> */
.L_x_8:


//--------------------- .text._Z31optimized_fused_conv_relu_16x16PKfPfii --------------------------
	.section	.text._Z31optimized_fused_conv_relu_16x16PKfPfii,"ax",@progbits
	.align	128
        .global         _Z31optimized_fused_conv_relu_16x16PKfPfii
        .type           _Z31optimized_fused_conv_relu_16x16PKfPfii,@function
        .size           _Z31optimized_fused_conv_relu_16x16PKfPfii,(.L_x_9 - _Z31optimized_fused_conv_relu_16x16PKfPfii)
        .other          _Z31optimized_fused_conv_relu_16x16PKfPfii,@"STO_CUDA_ENTRY STV_DEFAULT"
_Z31optimized_fused_conv_relu_16x16PKfPfii:
.text._Z31optimized_fused_conv_relu_16x16PKfPfii:
[----:B------:R-:W-:Y:S01]  /*0000*/  LDC R1, c[0x0][0x37c] ;  /* 0x0000df00ff017b82 */ /* 0x000fe20000000800 */
[----:B------:R-:W0:Y:S01]  /*0010*/  S2R R11, SR_TID.Y ;  /* 0x00000000000b7919 */ /* 0x000e220000002200 */
[----:B------:R-:W1:Y:S01]  /*0020*/  LDCU.64 UR6, c[0x0][0x390] ;  /* 0x00007200ff0677ac */ /* 0x000e620008000a00 */
[----:B------:R-:W2:Y:S01]  /*0030*/  S2R R9, SR_TID.X ;  /* 0x0000000000097919 */ /* 0x000ea20000002100 */
[----:B------:R-:W3:Y:S01]  /*0040*/  LDCU.64 UR4, c[0x0][0x358] ;  /* 0x00006b00ff0477ac */ /* 0x000ee20008000a00 */
[----:B------:R-:W2:Y:S01]  /*0050*/  S2R R2, SR_CTAID.X ;  /* 0x0000000000027919 */ /* 0x000ea20000002500 */
[----:B------:R-:W0:Y:S01]  /*0060*/  S2R R0, SR_CTAID.Y ;  /* 0x0000000000007919 */ /* 0x000e220000002600 */
[----:B--2---:R-:W-:Y:S02]  /*0070*/  IMAD R2, R2, 0x10, R9 ;  /* 0x0000001002027824 */ /* 0x004fe400078e0209 */
[----:B0-----:R-:W-:-:S03]  /*0080*/  IMAD R3, R0, 0x10, R11 ;  /* 0x0000001000037824 */ /* 0x001fc600078e020b */
[C---:B-1----:R-:W-:Y:S02]  /*0090*/  ISETP.GT.AND P0, PT, R2.reuse, UR6, PT ;  /* 0x0000000602007c0c */ /* 0x042fe4000bf04270 */
[C---:B------:R-:W-:Y:S02]  /*00a0*/  ISETP.GT.AND P1, PT, R3.reuse, UR7, PT ;  /* 0x0000000703007c0c */ /* 0x040fe4000bf24270 */
[----:B------:R-:W-:Y:S02]  /*00b0*/  ISETP.GT.AND P0, PT, R2, RZ, !P0 ;  /* 0x000000ff0200720c */ /* 0x000fe40004704270 */
[----:B------:R-:W-:-:S04]  /*00c0*/  ISETP.NE.AND P1, PT, R3, RZ, !P1 ;  /* 0x000000ff0300720c */ /* 0x000fc80004f25270 */
[----:B------:R-:W-:-:S13]  /*00d0*/  PLOP3.LUT P0, PT, P0, P1, PT, 0x80, 0x8 ;  /* 0x000000000008781c */ /* 0x000fda0000703070 */
[----:B------:R-:W0:Y:S01]  /*00e0*/  @P0 LDC.64 R6, c[0x0][0x380] ;  /* 0x0000e000ff060b82 */ /* 0x000e220000000a00 */
[----:B------:R-:W-:-:S05]  /*00f0*/  @P0 IADD3 R0, PT, PT, R3, -0x1, RZ ;  /* 0xffffffff03000810 */ /* 0x000fca0007ffe0ff */
[----:B------:R-:W-:-:S05]  /*0100*/  @P0 IMAD R5, R0, UR6, RZ ;  /* 0x0000000600050c24 */ /* 0x000fca000f8e02ff */
[----:B------:R-:W-:-:S04]  /*0110*/  @P0 IADD3 R0, P1, PT, R2, R5, RZ ;  /* 0x0000000502000210 */ /* 0x000fc80007f3e0ff */
[----:B------:R-:W-:Y:S02]  /*0120*/  @P0 LEA.HI.X.SX32 R5, R5, RZ, 0x1, P1 ;  /* 0x000000ff05050211 */ /* 0x000fe400008f0eff */
[----:B0-----:R-:W-:-:S04]  /*0130*/  @P0 LEA R4, P1, R0, R6, 0x2 ;  /* 0x0000000600040211 */ /* 0x001fc800078210ff */
[----:B------:R-:W-:-:S06]  /*0140*/  @P0 LEA.HI.X R5, R0, R7, R5, 0x2, P1 ;  /* 0x0000000700050211 */ /* 0x000fcc00008f1405 */
[----:B---3--:R-:W2:Y:S01]  /*0150*/  @P0 LDG.E.CONSTANT R5, desc[UR4][R4.64+-0x4] ;  /* 0xfffffc0404050981 */ /* 0x008ea2000c1e9900 */
[----:B------:R-:W-:Y:S02]  /*0160*/  MOV R0, 0x400 ;  /* 0x0000040000007802 */ /* 0x000fe40000000f00 */
[----:B------:R-:W-:Y:S01]  /*0170*/  ISETP.GE.AND P1, PT, R3, UR7, PT ;  /* 0x0000000703007c0c */ /* 0x000fe2000bf26270 */
[----:B------:R-:W0:Y:S03]  /*0180*/  S2R R7, SR_CgaCtaId ;  /* 0x0000000000077919 */ /* 0x000e260000008800 */
[----:B------:R-:W-:Y:S02]  /*0190*/  ISETP.GE.OR P1, PT, R2, UR6, P1 ;  /* 0x0000000602007c0c */ /* 0x000fe40008f26670 */
[----:B0-----:R-:W-:-:S05]  /*01a0*/  LEA R0, R7, R0, 0x18 ;  /* 0x0000000007007211 */ /* 0x001fca00078ec0ff */
[----:B------:R-:W-:-:S05]  /*01b0*/  IMAD R0, R11, 0x4c, R0 ;  /* 0x0000004c0b007824 */ /* 0x000fca00078e0200 */
[----:B------:R-:W-:-:S05]  /*01c0*/  LEA R6, R9, R0, 0x2 ;  /* 0x0000000009067211 */ /* 0x000fca00078e10ff */
[----:B--2---:R0:W-:Y:S04]  /*01d0*/  @P0 STS [R6+0x50], R5 ;  /* 0x0000500506000388 */ /* 0x0041e80000000800 */
[----:B------:R0:W-:Y:S01]  /*01e0*/  @!P0 STS [R6+0x50], RZ ;  /* 0x000050ff06008388 */ /* 0x0001e20000000800 */
[----:B------:R-:W-:Y:S06]  /*01f0*/  BAR.SYNC.DEFER_BLOCKING 0x0 ;  /* 0x0000000000007b1d */ /* 0x000fec0000010000 */
[----:B------:R-:W-:Y:S05]  /*0200*/  @P1 EXIT ;  /* 0x000000000000194d */ /* 0x000fea0003800000 */
[----:B------:R-:W1:Y:S01]  /*0210*/  LDS R0, [R6] ;  /* 0x0000000006007984 */ /* 0x000e620000000800 */
[----:B------:R-:W1:Y:S01]  /*0220*/  LDCU.128 UR8, c[0x3][URZ] ;  /* 0x00c00000ff0877ac */ /* 0x000e620008000c00 */
[----:B------:R-:W-:Y:S02]  /*0230*/  IMAD R3, R3, UR6, R2 ;  /* 0x0000000603037c24 */ /* 0x000fe4000f8e0202 */
[----:B0-----:R-:W0:Y:S01]  /*0240*/  LDS R5, [R6+0x4] ;  /* 0x0000040006057984 */ /* 0x001e220000000800 */
[----:B------:R-:W2:Y:S03]  /*0250*/  LDCU.128 UR12, c[0x3][0x10] ;  /* 0x00c00200ff0c77ac */ /* 0x000ea60008000c00 */
[----:B------:R-:W3:Y:S01]  /*0260*/  LDS R7, [R6+0x8] ;  /* 0x0000080006077984 */ /* 0x000ee20000000800 */
[----:B------:R-:W4:Y:S03]  /*0270*/  LDCU UR7, c[0x3][0x20] ;  /* 0x00c00400ff0777ac */ /* 0x000f260008000800 */
[----:B------:R-:W5:Y:S04]  /*0280*/  LDS R9, [R6+0x4c] ;  /* 0x00004c0006097984 */ /* 0x000f680000000800 */
[----:B------:R-:W2:Y:S04]  /*0290*/  LDS R11, [R6+0x50] ;  /* 0x00005000060b7984 */ /* 0x000ea80000000800 */
[----:B------:R-:W4:Y:S04]  /*02a0*/  LDS R13, [R6+0x54] ;  /* 0x00005400060d7984 */ /* 0x000f280000000800 */
[----:B------:R-:W4:Y:S04]  /*02b0*/  LDS R15, [R6+0x98] ;  /* 0x00009800060f7984 */ /* 0x000f280000000800 */
[----:B------:R-:W4:Y:S04]  /*02c0*/  LDS R17, [R6+0x9c] ;  /* 0x00009c0006117984 */ /* 0x000f280000000800 */
[----:B------:R-:W4:Y:S01]  /*02d0*/  LDS R19, [R6+0xa0] ;  /* 0x0000a00006137984 */ /* 0x000f220000000800 */
[----:B-1----:R-:W-:-:S04]  /*02e0*/  FFMA R0, R0, UR8, RZ ;  /* 0x0000000800007c23 */ /* 0x002fc800080000ff */
[----:B0-----:R-:W-:Y:S02]  /*02f0*/  FFMA R0, R5, UR9, R0 ;  /* 0x0000000905007c23 */ /* 0x001fe40008000000 */
[----:B------:R-:W0:Y:S02]  /*0300*/  LDC.64 R4, c[0x0][0x388] ;  /* 0x0000e200ff047b82 */ /* 0x000e240000000a00 */
[----:B---3--:R-:W-:-:S04]  /*0310*/  FFMA R0, R7, UR10, R0 ;  /* 0x0000000a07007c23 */ /* 0x008fc80008000000 */
[----:B-----5:R-:W-:-:S04]  /*0320*/  FFMA R0, R9, UR11, R0 ;  /* 0x0000000b09007c23 */ /* 0x020fc80008000000 */
[----:B--2---:R-:W-:-:S04]  /*0330*/  FFMA R0, R11, UR12, R0 ;  /* 0x0000000c0b007c23 */ /* 0x004fc80008000000 */
[----:B----4-:R-:W-:-:S04]  /*0340*/  FFMA R0, R13, UR13, R0 ;  /* 0x0000000d0d007c23 */ /* 0x010fc80008000000 */
[----:B------:R-:W-:-:S04]  /*0350*/  FFMA R0, R15, UR14, R0 ;  /* 0x0000000e0f007c23 */ /* 0x000fc80008000000 */
[----:B------:R-:W-:Y:S01]  /*0360*/  FFMA R0, R17, UR15, R0 ;  /* 0x0000000f11007c23 */ /* 0x000fe20008000000 */
[----:B0-----:R-:W-:-:S04]  /*0370*/  IMAD.WIDE R4, R3, 0x4, R4 ;  /* 0x0000000403047825 */ /* 0x001fc800078e0204 */
[----:B------:R-:W-:-:S05]  /*0380*/  FFMA R0, R19, UR7, R0 ;  /* 0x0000000713007c23 */ /* 0x000fca0008000000 */
[----:B------:R-:W-:-:S05]  /*0390*/  FMNMX R3, RZ, R0, !PT ;  /* 0x00000000ff037209 */ /* 0x000fca0007800000 */
[----:B------:R-:W-:Y:S01]  /*03a0*/  STG.E desc[UR4][R4.64], R3 ;  /* 0x0000000304007986 */ /* 0x000fe2000c101904 */
[----:B------:R-:W-:Y:S05]  /*03b0*/  EXIT ;  /* 0x000000000000794d */ /* 0x000fea0003800000 */
.L_x_3:
        /* <DEDUP_REMOVED lines=12> */
.L_x_9:


//--------------------- .text._Z27optimized_convolution_16x16PKfPfii --------------------------
	.section	.text._Z27optimized_convolution_16x16PKfPfii,"ax",@progbits
	.align	128
        .global         _Z27optimized_convolution_16x16PKfPfii
        .type           _Z27optimized_convolution_16x16PKfPfii,@function
        .size           _Z27optimized_convolution_16x16PKfPfii,(.L_x_10 - _Z27optimized_convolution_16x16PKfPfii)
        .other          _Z27optimized_convolution_16x16PKfPfii,@"STO_CUDA_ENTRY STV_DEFAULT"
_Z27optimized_convolution_16x16PKfPfii:
.text._Z27optimized_convolution_16x16PKfPfii:
[----:B------:R-:W-:Y:S01]  /*0000*/  LDC R1, c[0x0][0x37c] ;  /* 0x0000df00ff017b82 */ /* 0x000fe20000000800 */
[----:B------:R-:W0:Y:S01]  /*0010*/  S2R R15, SR_TID.X ;  /* 0x00000000000f7919 */ /* 0x000e220000002100 */
[----:B------:R-:W1:Y:S06]  /*0020*/  LDCU.64 UR6, c[0x0][0x390] ;  /* 0x00007200ff0677ac */ /* 0x000e6c0008000a00 */
[----:B------:R-:W2:Y:S01]  /*0030*/  LDC.64 R2, c[0x0][0x380] ;  /* 0x0000e000ff027b82 */ /* 0x000ea20000000a00 */
[----:B------:R-:W0:Y:S01]  /*0040*/  S2R R4, SR_CTAID.X ;  /* 0x0000000000047919 */ /* 0x000e220000002500 */
[----:B------:R-:W3:Y:S01]  /*0050*/  LDCU.64 UR4, c[0x0][0x358] ;  /* 0x00006b00ff0477ac */ /* 0x000ee20008000a00 */
[----:B------:R-:W4:Y:S01]  /*0060*/  S2R R10, SR_TID.Y ;  /* 0x00000000000a7919 */ /* 0x000f220000002200 */
[----:B------:R-:W4:Y:S01]  /*0070*/  S2R R5, SR_CTAID.Y ;  /* 0x0000000000057919 */ /* 0x000f220000002600 */
[----:B0-----:R-:W-:-:S05]  /*0080*/  IMAD R4, R4, 0x10, R15 ;  /* 0x0000001004047824 */ /* 0x001fca00078e020f */
[C---:B-1----:R-:W-:Y:S02]  /*0090*/  ISETP.GT.AND P1, PT, R4.reuse, UR6, PT ;  /* 0x0000000604007c0c */ /* 0x042fe4000bf24270 */
[----:B----4-:R-:W-:Y:S02]  /*00a0*/  LEA R5, R5, R10, 0x4 ;  /* 0x0000000a05057211 */ /* 0x010fe400078e20ff */
[----:B------:R-:W-:Y:S02]  /*00b0*/  ISETP.NE.AND P1, PT, R4, RZ, !P1 ;  /* 0x000000ff0400720c */ /* 0x000fe40004f25270 */
[C---:B------:R-:W-:Y:S01]  /*00c0*/  ISETP.GT.AND P0, PT, R5.reuse, UR7, PT ;  /* 0x0000000705007c0c */ /* 0x040fe2000bf04270 */
[----:B------:R-:W-:-:S03]  /*00d0*/  VIADD R0, R5, 0xffffffff ;  /* 0xffffffff05007836 */ /* 0x000fc60000000000 */
[----:B------:R-:W-:Y:S01]  /*00e0*/  ISETP.NE.AND P0, PT, R5, RZ, !P0 ;  /* 0x000000ff0500720c */ /* 0x000fe20004705270 */
[----:B------:R-:W-:Y:S01]  /*00f0*/  IMAD R9, R0, UR6, RZ ;  /* 0x0000000600097c24 */ /* 0x000fe2000f8e02ff */
[----:B------:R-:W-:Y:S02]  /*0100*/  IADD3 R0, PT, PT, R4, -0x1, RZ ;  /* 0xffffffff04007810 */ /* 0x000fe40007ffe0ff */
[----:B------:R-:W-:-:S03]  /*0110*/  PLOP3.LUT P1, PT, P1, P0, PT, 0x80, 0x8 ;  /* 0x000000000008781c */ /* 0x000fc60000f21070 */
[----:B------:R-:W-:-:S04]  /*0120*/  IMAD.IADD R7, R0, 0x1, R9 ;  /* 0x0000000100077824 */ /* 0x000fc800078e0209 */
[----:B--2---:R-:W-:-:S06]  /*0130*/  IMAD.WIDE.U32 R6, R7, 0x4, R2 ;  /* 0x0000000407067825 */ /* 0x004fcc00078e0002 */
[----:B---3--:R-:W2:Y:S01]  /*0140*/  @P1 LDG.E.CONSTANT R11, desc[UR4][R6.64] ;  /* 0x00000004060b1981 */ /* 0x008ea2000c1e9900 */
[----:B------:R-:W-:Y:S01]  /*0150*/  MOV R8, 0x400 ;  /* 0x0000040000087802 */ /* 0x000fe20000000f00 */
[----:B------:R-:W-:Y:S01]  /*0160*/  BSSY.RECONVERGENT B0, `(.L_x_4) ;  /* 0x0000021000007945 */ /* 0x000fe20003800200 */
[----:B------:R-:W-:Y:S01]  /*0170*/  LOP3.LUT P2, RZ, R15, 0x3fe, R10, 0xc8, !PT ;  /* 0x000003fe0fff7812 */ /* 0x000fe2000784c80a */
[----:B------:R-:W0:Y:S02]  /*0180*/  S2R R13, SR_CgaCtaId ;  /* 0x00000000000d7919 */ /* 0x000e240000008800 */
[----:B0-----:R-:W-:-:S05]  /*0190*/  LEA R8, R13, R8, 0x18 ;  /* 0x000000080d087211 */ /* 0x001fca00078ec0ff */
[----:B------:R-:W-:-:S05]  /*01a0*/  IMAD R8, R10, 0x4c, R8 ;  /* 0x0000004c0a087824 */ /* 0x000fca00078e0208 */
[----:B------:R-:W-:-:S05]  /*01b0*/  LEA R8, R15, R8, 0x2 ;  /* 0x000000080f087211 */ /* 0x000fca00078e10ff */
[----:B--2---:R0:W-:Y:S04]  /*01c0*/  @P1 STS [R8+0x50], R11 ;  /* 0x0000500b08001388 */ /* 0x0041e80000000800 */
[----:B------:R0:W-:Y:S01]  /*01d0*/  @!P1 STS [R8+0x50], RZ ;  /* 0x000050ff08009388 */ /* 0x0001e20000000800 */
[----:B------:R-:W-:Y:S05]  /*01e0*/  @P2 BRA `(.L_x_5) ;  /* 0x0000000000602947 */ /* 0x000fea0003800000 */
[----:B------:R-:W-:Y:S01]  /*01f0*/  VIADD R10, R4, 0x10 ;  /* 0x00000010040a7836 */ /* 0x000fe20000000000 */
[----:B------:R-:W2:Y:S04]  /*0200*/  @P1 LDG.E.CONSTANT R7, desc[UR4][R6.64] ;  /* 0x0000000406071981 */ /* 0x000ea8000c1e9900 */
[----:B------:R-:W-:-:S13]  /*0210*/  ISETP.GE.OR P0, PT, R10, UR6, !P0 ;  /* 0x000000060a007c0c */ /* 0x000fda000c706670 */
[----:B0-----:R-:W0:Y:S01]  /*0220*/  @!P0 LDC.64 R10, c[0x0][0x380] ;  /* 0x0000e000ff0a8b82 */ /* 0x001e220000000a00 */
[----:B------:R-:W-:-:S04]  /*0230*/  @!P0 IADD3 R9, P2, PT, R4, R9, RZ ;  /* 0x0000000904098210 */ /* 0x000fc80007f5e0ff */
[----:B------:R-:W-:Y:S02]  /*0240*/  @!P0 IADD3.X R12, PT, PT, RZ, RZ, RZ, P2, !PT ;  /* 0x000000ffff0c8210 */ /* 0x000fe400017fe4ff */
[----:B0-----:R-:W-:-:S04]  /*0250*/  @!P0 LEA R10, P2, R9, R10, 0x2 ;  /* 0x0000000a090a8211 */ /* 0x001fc800078410ff */
[----:B------:R-:W-:-:S06]  /*0260*/  @!P0 LEA.HI.X R11, R9, R11, R12, 0x2, P2 ;  /* 0x0000000b090b8211 */ /* 0x000fcc00010f140c */
[----:B------:R-:W3:Y:S01]  /*0270*/  @!P0 LDG.E.CONSTANT R11, desc[UR4][R10.64+0x40] ;  /* 0x000040040a0b8981 */ /* 0x000ee2000c1e9900 */
[----:B------:R-:W-:-:S03]  /*0280*/  VIADD R9, R5, 0x10 ;  /* 0x0000001005097836 */ /* 0x000fc60000000000 */
[----:B--2---:R0:W-:Y:S04]  /*0290*/  @P1 STS [R8], R7 ;  /* 0x0000000708001388 */ /* 0x0041e80000000800 */
[----:B------:R0:W-:Y:S04]  /*02a0*/  @!P1 STS [R8], RZ ;  /* 0x000000ff08009388 */ /* 0x0001e80000000800 */
[----:B---3--:R0:W-:Y:S04]  /*02b0*/  @!P0 STS [R8+0x44], R11 ;  /* 0x0000440b08008388 */ /* 0x0081e80000000800 */
[----:B------:R0:W-:Y:S01]  /*02c0*/  @P0 STS [R8+0x44], RZ ;  /* 0x000044ff08000388 */ /* 0x0001e20000000800 */
[----:B------:R-:W-:-:S04]  /*02d0*/  ISETP.GE.AND P0, PT, R9, UR7, PT ;  /* 0x0000000709007c0c */ /* 0x000fc8000bf06270 */
[----:B------:R-:W-:-:S04]  /*02e0*/  ISETP.EQ.OR P0, PT, R4, RZ, P0 ;  /* 0x000000ff0400720c */ /* 0x000fc80000702670 */
[----:B------:R-:W-:-:S13]  /*02f0*/  ISETP.GT.OR P0, PT, R4, UR6, P0 ;  /* 0x0000000604007c0c */ /* 0x000fda0008704670 */
[----:B0-----:R-:W-:Y:S05]  /*0300*/  @P0 BRA `(.L_x_6) ;  /* 0x0000000000140947 */ /* 0x001fea0003800000 */
[----:B------:R-:W-:-:S04]  /*0310*/  IMAD R9, R9, UR6, R0 ;  /* 0x0000000609097c24 */ /* 0x000fc8000f8e0200 */
[----:B------:R-:W-:-:S06]  /*0320*/  IMAD.WIDE.U32 R2, R9, 0x4, R2 ;  /* 0x0000000409027825 */ /* 0x000fcc00078e0002 */
[----:B------:R-:W2:Y:S04]  /*0330*/  LDG.E.CONSTANT R3, desc[UR4][R2.64] ;  /* 0x0000000402037981 */ /* 0x000ea8000c1e9900 */
[----:B--2---:R1:W-:Y:S01]  /*0340*/  STS [R8+0x50c], R3 ;  /* 0x00050c0308007388 */ /* 0x0043e20000000800 */
[----:B------:R-:W-:Y:S05]  /*0350*/  BRA `(.L_x_5) ;  /* 0x0000000000047947 */ /* 0x000fea0003800000 */
.L_x_6:
[----:B------:R2:W-:Y:S02]  /*0360*/  STS [R8+0x50c], RZ ;  /* 0x00050cff08007388 */ /* 0x0005e40000000800 */
.L_x_5:
[----:B------:R-:W-:Y:S05]  /*0370*/  BSYNC.RECONVERGENT B0 ;  /* 0x0000000000007941 */ /* 0x000fea0003800200 */
.L_x_4:
[----:B------:R-:W-:Y:S01]  /*0380*/  BAR.SYNC.DEFER_BLOCKING 0x0 ;  /* 0x0000000000007b1d */ /* 0x000fe20000010000 */
[----:B------:R-:W-:-:S04]  /*0390*/  ISETP.GE.AND P0, PT, R5, UR7, PT ;  /* 0x0000000705007c0c */ /* 0x000fc8000bf06270 */
[----:B------:R-:W-:-:S13]  /*03a0*/  ISETP.GE.OR P0, PT, R4, UR6, P0 ;  /* 0x0000000604007c0c */ /* 0x000fda0008706670 */
[----:B------:R-:W-:Y:S05]  /*03b0*/  @P0 EXIT ;  /* 0x000000000000094d */ /* 0x000fea0003800000 */
[----:B------:R-:W3:Y:S01]  /*03c0*/  LDS R0, [R8] ;  /* 0x0000000008007984 */ /* 0x000ee20000000800 */
[----:B------:R-:W3:Y:S01]  /*03d0*/  LDCU.128 UR8, c[0x3][URZ] ;  /* 0x00c00000ff0877ac */ /* 0x000ee20008000c00 */
[----:B------:R-:W-:Y:S02]  /*03e0*/  IMAD R5, R5, UR6, R4 ;  /* 0x0000000605057c24 */ /* 0x000fe4000f8e0204 */
[----:B-1----:R-:W1:Y:S01]  /*03f0*/  LDS R3, [R8+0x4] ;  /* 0x0000040008037984 */ /* 0x002e620000000800 */
[----:B------:R-:W4:Y:S03]  /*0400*/  LDCU.128 UR12, c[0x3][0x10] ;  /* 0x00c00200ff0c77ac */ /* 0x000f260008000c00 */
[----:B------:R-:W5:Y:S01]  /*0410*/  LDS R7, [R8+0x8] ;  /* 0x0000080008077984 */ /* 0x000f620000000800 */
[----:B------:R-:W2:Y:S03]  /*0420*/  LDCU UR7, c[0x3][0x20] ;  /* 0x00c00400ff0777ac */ /* 0x000ea60008000800 */
[----:B------:R-:W4:Y:S04]  /*0430*/  LDS R9, [R8+0x4c] ;  /* 0x00004c0008097984 */ /* 0x000f280000000800 */
[----:B0-----:R-:W0:Y:S04]  /*0440*/  LDS R11, [R8+0x50] ;  /* 0x00005000080b7984 */ /* 0x001e280000000800 */
[----:B------:R-:W2:Y:S04]  /*0450*/  LDS R13, [R8+0x54] ;  /* 0x00005400080d7984 */ /* 0x000ea80000000800 */
[----:B------:R-:W2:Y:S04]  /*0460*/  LDS R15, [R8+0x98] ;  /* 0x00009800080f7984 */ /* 0x000ea80000000800 */
[----:B------:R-:W2:Y:S04]  /*0470*/  LDS R17, [R8+0x9c] ;  /* 0x00009c0008117984 */ /* 0x000ea80000000800 */
[----:B------:R-:W2:Y:S01]  /*0480*/  LDS R19, [R8+0xa0] ;  /* 0x0000a00008137984 */ /* 0x000ea20000000800 */
[----:B---3--:R-:W-:-:S04]  /*0490*/  FFMA R0, R0, UR8, RZ ;  /* 0x0000000800007c23 */ /* 0x008fc800080000ff */
[----:B-1----:R-:W-:Y:S02]  /*04a0*/  FFMA R0, R3, UR9, R0 ;  /* 0x0000000903007c23 */ /* 0x002fe40008000000 */
[----:B------:R-:W1:Y:S02]  /*04b0*/  LDC.64 R2, c[0x0][0x388] ;  /* 0x0000e200ff027b82 */ /* 0x000e640000000a00 */
[----:B-----5:R-:W-:-:S04]  /*04c0*/  FFMA R0, R7, UR10, R0 ;  /* 0x0000000a07007c23 */ /* 0x020fc80008000000 */
[----:B----4-:R-:W-:-:S04]  /*04d0*/  FFMA R0, R9, UR11, R0 ;  /* 0x0000000b09007c23 */ /* 0x010fc80008000000 */
[----:B0-----:R-:W-:-:S04]  /*04e0*/  FFMA R0, R11, UR12, R0 ;  /* 0x0000000c0b007c23 */ /* 0x001fc80008000000 */
[----:B--2---:R-:W-:-:S04]  /*04f0*/  FFMA R0, R13, UR13, R0 ;  /* 0x0000000d0d007c23 */ /* 0x004fc80008000000 */
[----:B------:R-:W-:-:S04]  /*0500*/  FFMA R0, R15, UR14, R0 ;  /* 0x0000000e0f007c23 */ /* 0x000fc80008000000 */
[----:B------:R-:W-:Y:S01]  /*0510*/  FFMA R0, R17, UR15, R0 ;  /* 0x0000000f11007c23 */ /* 0x000fe20008000000 */
[----:B-1----:R-:W-:-:S04]  /*0520*/  IMAD.WIDE.U32 R2, R5, 0x4, R2 ;  /* 0x0000000405027825 */ /* 0x002fc800078e0002 */
[----:B------:R-:W-:-:S05]  /*0530*/  FFMA R19, R19, UR7, R0 ;  /* 0x0000000713137c23 */ /* 0x000fca0008000000 */
[----:B------:R-:W-:Y:S01]  /*0540*/  STG.E desc[UR4][R2.64], R19 ;  /* 0x0000001302007986 */ /* 0x000fe2000c101904 */
[----:B------:R-:W-:Y:S05]  /*0550*/  EXIT ;  /* 0x000000000000794d */ /* 0x000fea0003800000 */
.L_x_7:
        /* <DEDUP_REMOVED lines=10> */
.L_x_10:


//--------------------- .nv.shared.reserved.0     --------------------------
	.section	.nv.shared.reserved.0,"aw",@nobits
	.weak		__nv_reservedSMEM_offset_0_alias
	.size		__nv_reservedSMEM_offset_0_alias, 0, 64
	.other		__nv_reservedSMEM_offset_0_alias,@"STO_CUDA_RESERVED_SHARED STV_DEFAULT"
__nv_reservedSMEM_offset_0_alias:
	.zero		0
	.zero		64


//--------------------- .nv.shared._Z31optimized_fused_conv_relu_16x16PKfPfii --------------------------
	.section	.nv.shared._Z31optimized_fused_conv_relu_16x16PKfPfii,"aw",@nobits
	.sectionflags	@""
	.align	4
.nv.shared._Z31optimized_fused_conv_relu_16x16PKfPfii:
	.zero		2468


//--------------------- .nv.shared._Z27optimized_convolution_16x16PKfPfii --------------------------
	.section	.nv.shared._Z27optimized_convolution_16x16PKfPfii,"aw",@nobits
	.sectionflags	@""
	.align	4
.nv.shared._Z27optimized_convolution_16x16PKfPfii:
	.zero		2468


//--------------------- .nv.constant0._Z26baseline_convolution_16x16PKfPfii --------------------------
	.section	.nv.constant0._Z26baseline_convolution_16x16PKfPfii,"a",@progbits
	.sectionflags	@""
	.align	4
.nv.constant0._Z26baseline_convolution_16x16PKfPfii:
	.zero		920


//--------------------- .nv.constant0._Z31optimized_fused_conv_relu_16x16PKfPfii --------------------------
	.section	.nv.constant0._Z31optimized_fused_conv_relu_16x16PKfPfii,"a",@progbits
	.sectionflags	@""
	.align	4
.nv.constant0._Z31optimized_fused_conv_relu_16x16PKfPfii:
	.zero		920


//--------------------- .nv.constant0._Z27optimized_convolution_16x16PKfPfii --------------------------
	.section	.nv.constant0._Z27optimized_convolution_16x16PKfPfii,"a",@progbits
	.sectionflags	@""
	.align	4
.nv.constant0._Z27optimized_convolution_16x16PKfPfii:
	.zero		920


//--------------------- SYMBOLS --------------------------

	.type		.nv.reservedSmem.offset0,@object
	.size		.nv.reservedSmem.offset0,0x4
	.type		.nv.reservedSmem.cap,@object
	.size		.nv.reservedSmem.cap,0x4
